//
// Generated by NVIDIA NVVM Compiler
//
// Compiler Build ID: CL-36424714
// Cuda compilation tools, release 13.0, V13.0.88
// Based on NVVM 20.0.0
//

.version 9.0
.target sm_100
.address_size 64

	// .globl	default_function_kernel

.visible .entry default_function_kernel(
	.param .u64 .ptr .align 1 default_function_kernel_param_0,
	.param .u64 .ptr .align 1 default_function_kernel_param_1
)
.maxntid 38
{
	.reg .b32 	%r<4>;
	.reg .b32 	%f<2>;
	.reg .b64 	%rd<8>;

	ld.param.u64 	%rd1, [default_function_kernel_param_0];
	ld.param.u64 	%rd2, [default_function_kernel_param_1];
	cvta.to.global.u64 	%rd3, %rd1;
	cvta.to.global.u64 	%rd4, %rd2;
	mov.u32 	%r1, %ctaid.x;
	mov.u32 	%r2, %tid.x;
	mad.lo.s32 	%r3, %r1, 38, %r2;
	mul.wide.u32 	%rd5, %r3, 4;
	add.s64 	%rd6, %rd4, %rd5;
	ld.global.nc.f32 	%f1, [%rd6];
	add.s64 	%rd7, %rd3, %rd5;
	st.global.f32 	[%rd7], %f1;
	ret;

}


// ===== COMPILED SASS (sm_100) =====

	.target	sm_100

	.elftype	@"ET_EXEC"


//--------------------- .note.nv.tkinfo           --------------------------
	.section	.note.nv.tkinfo,"",@"SHT_NOTE"
	.sectionflags	@"SHF_NOTE_NV_TKINFO"
	.tkinfo
        /*0018*/ 	.word	0x00000002
        /*0030*/ 	.string	""
        /*0030*/ 	.string	"ptxas"
        /*0030*/ 	.string	"Cuda compilation tools, release 13.0, V13.0.88"
        /*0030*/ 	.string	"Build cuda_13.0.r13.0/compiler.36424714_0"
        /*0030*/ 	.string	"-arch sm_100 -m 64 "



//--------------------- .note.nv.cuinfo           --------------------------
	.section	.note.nv.cuinfo,"",@"SHT_NOTE"
	.sectionflags	@"SHF_NOTE_NV_CUINFO"
        /*0018*/ 	.short	0x0002
        /*001a*/ 	.short	0x0064
        /*001c*/ 	.short	0x0082
	.zero		2


//--------------------- .nv.info                  --------------------------
	.section	.nv.info,"",@"SHT_CUDA_INFO"
	.align	4


	//----- nvinfo : EIATTR_REGCOUNT
	.align		4
        /*0000*/ 	.byte	0x04, 0x2f
        /*0002*/ 	.short	(.L_1 - .L_0)
	.align		4
.L_0:
        /*0004*/ 	.word	index@(default_function_kernel)
        /*0008*/ 	.word	0x0000000a


	//----- nvinfo : EIATTR_FRAME_SIZE
	.align		4
.L_1:
        /*000c*/ 	.byte	0x04, 0x11
        /*000e*/ 	.short	(.L_3 - .L_2)
	.align		4
.L_2:
        /*0010*/ 	.word	index@(default_function_kernel)
        /*0014*/ 	.word	0x00000000


	//----- nvinfo : EIATTR_MIN_STACK_SIZE
	.align		4
.L_3:
        /*0018*/ 	.byte	0x04, 0x12
        /*001a*/ 	.short	(.L_5 - .L_4)
	.align		4
.L_4:
        /*001c*/ 	.word	index@(default_function_kernel)
        /*0020*/ 	.word	0x00000000
.L_5:


//--------------------- .nv.compat                --------------------------
	.section	.nv.compat,"",@"SHT_CUDA_COMPAT_INFO"
	.align	4
        /*0000*/ 	.byte	0x02, 0x09, 0x00, 0x00, 0x02, 0x02, 0x01, 0x00, 0x02, 0x05, 0x05, 0x00, 0x03, 0x07, 0x01, 0x01
        /*0010*/ 	.byte	0x02, 0x03, 0x00, 0x00, 0x02, 0x06, 0x01, 0x00, 0x04, 0x0b, 0x08, 0x00, 0x09, 0x00, 0x00, 0x00
        /*0020*/ 	.byte	0x00, 0x00, 0x00, 0x00


//--------------------- .nv.info.default_function_kernel --------------------------
	.section	.nv.info.default_function_kernel,"",@"SHT_CUDA_INFO"
	.sectionflags	@""
	.align	4


	//----- nvinfo : EIATTR_CUDA_API_VERSION
	.align		4
        /*0000*/ 	.byte	0x04, 0x37
        /*0002*/ 	.short	(.L_7 - .L_6)
.L_6:
        /*0004*/ 	.word	0x00000082


	//----- nvinfo : EIATTR_KPARAM_INFO
	.align		4
.L_7:
        /*0008*/ 	.byte	0x04, 0x17
        /*000a*/ 	.short	(.L_9 - .L_8)
.L_8:
        /*000c*/ 	.word	0x00000000
        /*0010*/ 	.short	0x0001
        /*0012*/ 	.short	0x0008
        /*0014*/ 	.byte	0x00, 0xf5, 0x21, 0x00


	//----- nvinfo : EIATTR_KPARAM_INFO
	.align		4
.L_9:
        /*0018*/ 	.byte	0x04, 0x17
        /*001a*/ 	.short	(.L_11 - .L_10)
.L_10:
        /*001c*/ 	.word	0x00000000
        /*0020*/ 	.short	0x0000
        /*0022*/ 	.short	0x0000
        /*0024*/ 	.byte	0x00, 0xf5, 0x21, 0x00


	//----- nvinfo : EIATTR_SPARSE_MMA_MASK
	.align		4
.L_11:
        /*0028*/ 	.byte	0x03, 0x50
        /*002a*/ 	.short	0x0000


	//----- nvinfo : EIATTR_MAXREG_COUNT
	.align		4
        /*002c*/ 	.byte	0x03, 0x1b
        /*002e*/ 	.short	0x00ff


	//----- nvinfo : EIATTR_MERCURY_ISA_VERSION
	.align		4
        /*0030*/ 	.byte	0x03, 0x5f
        /*0032*/ 	.short	0x0101


	//----- nvinfo : EIATTR_VRC_CTA_INIT_COUNT
	.align		4
        /*0034*/ 	.byte	0x02, 0x4a
	.zero		1
	.zero		1


	//----- nvinfo : EIATTR_EXIT_INSTR_OFFSETS
	.align		4
        /*0038*/ 	.byte	0x04, 0x1c
        /*003a*/ 	.short	(.L_13 - .L_12)


	//   ....[0]....
.L_12:
        /*003c*/ 	.word	0x000000b0


	//----- nvinfo : EIATTR_MAX_THREADS
	.align		4
.L_13:
        /*0040*/ 	.byte	0x04, 0x05
        /*0042*/ 	.short	(.L_15 - .L_14)
.L_14:
        /*0044*/ 	.word	0x00000026
        /*0048*/ 	.word	0x00000001
        /*004c*/ 	.word	0x00000001


	//----- nvinfo : EIATTR_CBANK_PARAM_SIZE
	.align		4
.L_15:
        /*0050*/ 	.byte	0x03, 0x19
        /*0052*/ 	.short	0x0010


	//----- nvinfo : EIATTR_PARAM_CBANK
	.align		4
        /*0054*/ 	.byte	0x04, 0x0a
        /*0056*/ 	.short	(.L_17 - .L_16)
	.align		4
.L_16:
        /*0058*/ 	.word	index@(.nv.constant0.default_function_kernel)
        /*005c*/ 	.short	0x0380
        /*005e*/ 	.short	0x0010


	//----- nvinfo : EIATTR_SW_WAR
	.align		4
.L_17:
        /*0060*/ 	.byte	0x04, 0x36
        /*0062*/ 	.short	(.L_19 - .L_18)
.L_18:
        /*0064*/ 	.word	0x00000008
.L_19:


//--------------------- .nv.callgraph             --------------------------
	.section	.nv.callgraph,"",@"SHT_CUDA_CALLGRAPH"
	.align	4
	.sectionentsize	8
	.align		4
        /*0000*/ 	.word	0x00000000
	.align		4
        /*0004*/ 	.word	0xffffffff
	.align		4
        /*0008*/ 	.word	0x00000000
	.align		4
        /*000c*/ 	.word	0xfffffffe
	.align		4
        /*0010*/ 	.word	0x00000000
	.align		4
        /*0014*/ 	.word	0xfffffffd
	.align		4
        /*0018*/ 	.word	0x00000000
	.align		4
        /*001c*/ 	.word	0xfffffffc


//--------------------- .text.default_function_kernel --------------------------
	.section	.text.default_function_kernel,"ax",@progbits
	.align	128
        .global         default_function_kernel
        .type           default_function_kernel,@function
        .size           default_function_kernel,(.L_x_1 - default_function_kernel)
        .other          default_function_kernel,@"STO_CUDA_ENTRY STV_DEFAULT"
default_function_kernel:
.text.default_function_kernel:
[----:B------:R-:W-:Y:S01]  /*0000*/  LDC R1, c[0x0][0x37c] ;  /* 0x0000df00ff017b82 */ /* 0x000fe20000000800 */
[----:B------:R-:W0:Y:S07]  /*0010*/  S2R R7, SR_CTAID.X ;  /* 0x0000000000077919 */ /* 0x000e2e0000002500 */
[----:B------:R-:W1:Y:S01]  /*0020*/  LDC.64 R2, c[0x0][0x388] ;  /* 0x0000e200ff027b82 */ /* 0x000e620000000a00 */
[----:B------:R-:W2:Y:S01]  /*0030*/  LDCU.64 UR4, c[0x0][0x358] ;  /* 0x00006b00ff0477ac */ /* 0x000ea20008000a00 */
[----:B------:R-:W0:Y:S06]  /*0040*/  S2R R0, SR_TID.X ;  /* 0x0000000000007919 */ /* 0x000e2c0000002100 */
[----:B------:R-:W3:Y:S01]  /*0050*/  LDC.64 R4, c[0x0][0x380] ;  /* 0x0000e000ff047b82 */ /* 0x000ee20000000a00 */
[----:B0-----:R-:W-:-:S04]  /*0060*/  IMAD R7, R7, 0x26, R0 ;  /* 0x0000002607077824 */ /* 0x001fc800078e0200 */
[----:B-1----:R-:W-:-:S06]  /*0070*/  IMAD.WIDE.U32 R2, R7, 0x4, R2 ;  /* 0x0000000407027825 */ /* 0x002fcc00078e0002 */
[----:B--2---:R-:W2:Y:S01]  /*0080*/  LDG.E.CONSTANT R3, desc[UR4][R2.64] ;  /* 0x0000000402037981 */ /* 0x004ea2000c1e9900 */
[----:B---3--:R-:W-:-:S05]  /*0090*/  IMAD.WIDE.U32 R4, R7, 0x4, R4 ;  /* 0x0000000407047825 */ /* 0x008fca00078e0004 */
[----:B--2---:R-:W-:Y:S01]  /*00a0*/  STG.E desc[UR4][R4.64], R3 ;  /* 0x0000000304007986 */ /* 0x004fe2000c101904 */
[----:B------:R-:W-:Y:S05]  /*00b0*/  EXIT ;  /* 0x000000000000794d */ /* 0x000fea0003800000 */
.L_x_0:
[----:B------:R-:W-:-:S00]  /*00c0*/  BRA `(.L_x_0) ;  /* 0xfffffffc00fc7947 */ /* 0x000fc0000383ffff */
[----:B------:R-:W-:-:S00]  /*00d0*/  NOP ;  /* 0x0000000000007918 */ /* 0x000fc00000000000 */
        /* <DEDUP_REMOVED lines=10> */
.L_x_1:


//--------------------- .nv.shared.reserved.0     --------------------------
	.section	.nv.shared.reserved.0,"aw",@nobits
	.weak		__nv_reservedSMEM_offset_0_alias
	.size		__nv_reservedSMEM_offset_0_alias, 0, 64
	.other		__nv_reservedSMEM_offset_0_alias,@"STO_CUDA_RESERVED_SHARED STV_DEFAULT"
__nv_reservedSMEM_offset_0_alias:
	.zero		0
	.zero		64


//--------------------- .nv.constant0.default_function_kernel --------------------------
	.section	.nv.constant0.default_function_kernel,"a",@progbits
	.sectionflags	@""
	.align	4
.nv.constant0.default_function_kernel:
	.zero		912


//--------------------- SYMBOLS --------------------------

	.type		.nv.reservedSmem.offset0,@object
	.size		.nv.reservedSmem.offset0,0x4
